	.headerflags	@"EF_CUDA_TEXMODE_UNIFIED EF_CUDA_64BIT_ADDRESS EF_CUDA_ACCELERATORS EF_CUDA_SM90 EF_CUDA_VIRTUAL_SM(EF_CUDA_SM90)"
	.elftype	@"ET_EXEC"


//--------------------- .nv.info                  --------------------------
	.section	.nv.info,"",@"SHT_CUDA_INFO"
	.align	4


	//----- nvinfo : EIATTR_REGCOUNT
	.align		4
        /*0000*/ 	.byte	0x04, 0x2f
        /*0002*/ 	.short	(.L_3 - .L_2)
	.align		4
.L_2:
        /*0004*/ 	.word	index@(triton_poi_fused__native_batch_norm_legit_no_training_hardtanh_16)
        /*0008*/ 	.word	0x00000026


	//----- nvinfo : EIATTR_MIN_STACK_SIZE
	.align		4
.L_3:
        /*000c*/ 	.byte	0x04, 0x12
        /*000e*/ 	.short	(.L_5 - .L_4)
	.align		4
.L_4:
        /*0010*/ 	.word	index@(triton_poi_fused__native_batch_norm_legit_no_training_hardtanh_16)
        /*0014*/ 	.word	0x00000000


	//----- nvinfo : EIATTR_FRAME_SIZE
	.align		4
.L_5:
        /*0018*/ 	.byte	0x04, 0x11
        /*001a*/ 	.short	(.L_7 - .L_6)
	.align		4
.L_6:
        /*001c*/ 	.word	index@(triton_poi_fused__native_batch_norm_legit_no_training_hardtanh_16)
        /*0020*/ 	.word	0x00000000


	//----- nvinfo : EIATTR_MIN_STACK_SIZE
	.align		4
.L_7:
        /*0024*/ 	.byte	0x04, 0x12
        /*0026*/ 	.short	(.L_9 - .L_8)
	.align		4
.L_8:
        /*0028*/ 	.word	index@(triton_poi_fused__native_batch_norm_legit_no_training_hardtanh_16)
        /*002c*/ 	.word	0x00000000
.L_9:


//--------------------- .nv.info.triton_poi_fused__native_batch_norm_legit_no_training_hardtanh_16 --------------------------
	.section	.nv.info.triton_poi_fused__native_batch_norm_legit_no_training_hardtanh_16,"",@"SHT_CUDA_INFO"
	.sectionflags	@""
	.align	4


	//----- nvinfo : EIATTR_CUDA_API_VERSION
	.align		4
        /*0000*/ 	.byte	0x04, 0x37
        /*0002*/ 	.short	(.L_11 - .L_10)
.L_10:
        /*0004*/ 	.word	0x0000007c


	//----- nvinfo : EIATTR_KPARAM_INFO
	.align		4
.L_11:
        /*0008*/ 	.byte	0x04, 0x17
        /*000a*/ 	.short	(.L_13 - .L_12)
.L_12:
        /*000c*/ 	.word	0x00000000
        /*0010*/ 	.short	0x0006
        /*0012*/ 	.short	0x0030
        /*0014*/ 	.byte	0x00, 0xf0, 0x11, 0x00


	//----- nvinfo : EIATTR_KPARAM_INFO
	.align		4
.L_13:
        /*0018*/ 	.byte	0x04, 0x17
        /*001a*/ 	.short	(.L_15 - .L_14)
.L_14:
        /*001c*/ 	.word	0x00000000
        /*0020*/ 	.short	0x0005
        /*0022*/ 	.short	0x0028
        /*0024*/ 	.byte	0x00, 0xf4, 0x21, 0x00


	//----- nvinfo : EIATTR_KPARAM_INFO
	.align		4
.L_15:
        /*0028*/ 	.byte	0x04, 0x17
        /*002a*/ 	.short	(.L_17 - .L_16)
.L_16:
        /*002c*/ 	.word	0x00000000
        /*0030*/ 	.short	0x0004
        /*0032*/ 	.short	0x0020
        /*0034*/ 	.byte	0x00, 0xf4, 0x21, 0x00


	//----- nvinfo : EIATTR_KPARAM_INFO
	.align		4
.L_17:
        /*0038*/ 	.byte	0x04, 0x17
        /*003a*/ 	.short	(.L_19 - .L_18)
.L_18:
        /*003c*/ 	.word	0x00000000
        /*0040*/ 	.short	0x0003
        /*0042*/ 	.short	0x0018
        /*0044*/ 	.byte	0x00, 0xf4, 0x21, 0x00


	//----- nvinfo : EIATTR_KPARAM_INFO
	.align		4
.L_19:
        /*0048*/ 	.byte	0x04, 0x17
        /*004a*/ 	.short	(.L_21 - .L_20)
.L_20:
        /*004c*/ 	.word	0x00000000
        /*0050*/ 	.short	0x0002
        /*0052*/ 	.short	0x0010
        /*0054*/ 	.byte	0x00, 0xf4, 0x21, 0x00


	//----- nvinfo : EIATTR_KPARAM_INFO
	.align		4
.L_21:
        /*0058*/ 	.byte	0x04, 0x17
        /*005a*/ 	.short	(.L_23 - .L_22)
.L_22:
        /*005c*/ 	.word	0x00000000
        /*0060*/ 	.short	0x0001
        /*0062*/ 	.short	0x0008
        /*0064*/ 	.byte	0x00, 0xf4, 0x21, 0x00


	//----- nvinfo : EIATTR_KPARAM_INFO
	.align		4
.L_23:
        /*0068*/ 	.byte	0x04, 0x17
        /*006a*/ 	.short	(.L_25 - .L_24)
.L_24:
        /*006c*/ 	.word	0x00000000
        /*0070*/ 	.short	0x0000
        /*0072*/ 	.short	0x0000
        /*0074*/ 	.byte	0x00, 0xf4, 0x21, 0x00


	//----- nvinfo : EIATTR_SPARSE_MMA_MASK
	.align		4
.L_25:
        /*0078*/ 	.byte	0x03, 0x50
        /*007a*/ 	.short	0x0000


	//----- nvinfo : EIATTR_MAXREG_COUNT
	.align		4
        /*007c*/ 	.byte	0x03, 0x1b
        /*007e*/ 	.short	0x00ff


	//----- nvinfo : EIATTR_EXIT_INSTR_OFFSETS
	.align		4
        /*0080*/ 	.byte	0x04, 0x1c
        /*0082*/ 	.short	(.L_27 - .L_26)


	//   ....[0]....
.L_26:
        /*0084*/ 	.word	0x00000bd0


	//----- nvinfo : EIATTR_REQNTID
	.align		4
.L_27:
        /*0088*/ 	.byte	0x04, 0x10
        /*008a*/ 	.short	(.L_29 - .L_28)
.L_28:
        /*008c*/ 	.word	0x00000080
        /*0090*/ 	.word	0x00000001
        /*0094*/ 	.word	0x00000001


	//----- nvinfo : EIATTR_CBANK_PARAM_SIZE
	.align		4
.L_29:
        /*0098*/ 	.byte	0x03, 0x19
        /*009a*/ 	.short	0x0034


	//----- nvinfo : EIATTR_PARAM_CBANK
	.align		4
        /*009c*/ 	.byte	0x04, 0x0a
        /*009e*/ 	.short	(.L_31 - .L_30)
	.align		4
.L_30:
        /*00a0*/ 	.word	index@(.nv.constant0.triton_poi_fused__native_batch_norm_legit_no_training_hardtanh_16)
        /*00a4*/ 	.short	0x0210
        /*00a6*/ 	.short	0x0034


	//----- nvinfo : EIATTR_SW_WAR
	.align		4
.L_31:
        /*00a8*/ 	.byte	0x04, 0x36
        /*00aa*/ 	.short	(.L_33 - .L_32)
.L_32:
        /*00ac*/ 	.word	0x00000008
.L_33:


//--------------------- .nv.callgraph             --------------------------
	.section	.nv.callgraph,"",@"SHT_CUDA_CALLGRAPH"
	.align	4
	.sectionentsize	8
	.align		4
        /*0000*/ 	.word	0x00000000
	.align		4
        /*0004*/ 	.word	0xffffffff
	.align		4
        /*0008*/ 	.word	0x00000000
	.align		4
        /*000c*/ 	.word	0xfffffffe
	.align		4
        /*0010*/ 	.word	0x00000000
	.align		4
        /*0014*/ 	.word	0xfffffffd
	.align		4
        /*0018*/ 	.word	0x00000000
	.align		4
        /*001c*/ 	.word	0xfffffffc


//--------------------- .nv.constant4             --------------------------
	.section	.nv.constant4,"a",@progbits
	.align	8
	.align		8
.nv.constant4:
        /*0000*/ 	.dword	_$_str
	.align		8
        /*0008*/ 	.dword	_$_str_$_2


//--------------------- .text.triton_poi_fused__native_batch_norm_legit_no_training_hardtanh_16 --------------------------
	.section	.text.triton_poi_fused__native_batch_norm_legit_no_training_hardtanh_16,"ax",@progbits
	.align	128
        .global         triton_poi_fused__native_batch_norm_legit_no_training_hardtanh_16
        .type           triton_poi_fused__native_batch_norm_legit_no_training_hardtanh_16,@function
        .size           triton_poi_fused__native_batch_norm_legit_no_training_hardtanh_16,(.L_x_1 - triton_poi_fused__native_batch_norm_legit_no_training_hardtanh_16)
        .other          triton_poi_fused__native_batch_norm_legit_no_training_hardtanh_16,@"STO_CUDA_ENTRY STV_DEFAULT"
triton_poi_fused__native_batch_norm_legit_no_training_hardtanh_16:
.text.triton_poi_fused__native_batch_norm_legit_no_training_hardtanh_16:
[----:B------:R-:W-:Y:S01]  /*0000*/  LDC R1, c[0x0][0x28] ;  /* 0x00000a00ff017b82 */ /* 0x000fe20000000800 */
[----:B------:R-:W1:Y:S07]  /*0010*/  S2R R0, SR_TID.X ;  /* 0x0000000000007919 */ /* 0x000e6e0000002100 */
[----:B------:R-:W2:Y:S01]  /*0020*/  LDC.64 R16, c[0x0][0x220] ;  /* 0x00008800ff107b82 */ /* 0x000ea20000000a00 */
[----:B------:R-:W-:Y:S01]  /*0030*/  ULDC.64 UR4, c[0x0][0x208] ;  /* 0x0000820000047ab9 */ /* 0x000fe20000000a00 */
[----:B------:R-:W3:Y:S06]  /*0040*/  S2R R3, SR_CTAID.X ;  /* 0x0000000000037919 */ /* 0x000eec0000002500 */
[----:B------:R-:W4:Y:S08]  /*0050*/  LDC.64 R20, c[0x0][0x218] ;  /* 0x00008600ff147b82 */ /* 0x000f300000000a00 */
[----:B------:R-:W5:Y:S08]  /*0060*/  LDC.64 R22, c[0x0][0x210] ;  /* 0x00008400ff167b82 */ /* 0x000f700000000a00 */
[----:B------:R-:W5:Y:S01]  /*0070*/  LDC.64 R32, c[0x0][0x230] ;  /* 0x00008c00ff207b82 */ /* 0x000f620000000a00 */
[----:B-1----:R-:W-:-:S04]  /*0080*/  SHF.L.U32 R0, R0, 0x2, RZ ;  /* 0x0000000200007819 */ /* 0x002fc800000006ff */
[----:B------:R-:W-:-:S04]  /*0090*/  LOP3.LUT R0, R0, 0x1fc, RZ, 0xc0, !PT ;  /* 0x000001fc00007812 */ /* 0x000fc800078ec0ff */
[----:B---3--:R-:W-:-:S05]  /*00a0*/  LEA R2, R3, R0, 0xa ;  /* 0x0000000003027211 */ /* 0x008fca00078e50ff */
[----:B------:R-:W-:-:S05]  /*00b0*/  IMAD.HI R0, R2, 0x2aaaaaab, RZ ;  /* 0x2aaaaaab02007827 */ /* 0x000fca00078e02ff */
[----:B------:R-:W-:-:S04]  /*00c0*/  SHF.R.U32.HI R3, RZ, 0x1f, R0 ;  /* 0x0000001fff037819 */ /* 0x000fc80000011600 */
[----:B------:R-:W-:-:S05]  /*00d0*/  LEA.HI R3, R0, R3, RZ, 0x1a ;  /* 0x0000000300037211 */ /* 0x000fca00078fd0ff */
[----:B------:R-:W-:-:S04]  /*00e0*/  IMAD R19, R3, -0x180, R2 ;  /* 0xfffffe8003137824 */ /* 0x000fc800078e0202 */
[----:B--2---:R-:W-:-:S06]  /*00f0*/  IMAD.WIDE R12, R19, 0x4, R16 ;  /* 0x00000004130c7825 */ /* 0x004fcc00078e0210 */
[----:B------:R-:W2:Y:S01]  /*0100*/  LDG.E.EL.128 R12, desc[UR4][R12.64] ;  /* 0x000000040c0c7981 */ /* 0x000ea2000c2e1d00 */
[----:B------:R-:W-:Y:S01]  /*0110*/  IADD3 R3, R2, 0x200, RZ ;  /* 0x0000020002037810 */ /* 0x000fe20007ffe0ff */
[----:B----4-:R-:W-:-:S04]  /*0120*/  IMAD.WIDE R8, R19, 0x4, R20 ;  /* 0x0000000413087825 */ /* 0x010fc800078e0214 */
[----:B------:R-:W-:Y:S02]  /*0130*/  IMAD.HI R0, R3, 0x2aaaaaab, RZ ;  /* 0x2aaaaaab03007827 */ /* 0x000fe400078e02ff */
[----:B------:R-:W3:Y:S02]  /*0140*/  LDG.E.EL.128 R8, desc[UR4][R8.64] ;  /* 0x0000000408087981 */ /* 0x000ee4000c2e1d00 */
[----:B-----5:R-:W-:Y:S01]  /*0150*/  IMAD.WIDE R22, R2, 0x4, R22 ;  /* 0x0000000402167825 */ /* 0x020fe200078e0216 */
[----:B------:R-:W-:-:S04]  /*0160*/  SHF.R.U32.HI R25, RZ, 0x1f, R0 ;  /* 0x0000001fff197819 */ /* 0x000fc80000011600 */
[----:B------:R-:W3:Y:S01]  /*0170*/  LDG.E.128 R4, desc[UR4][R22.64] ;  /* 0x0000000416047981 */ /* 0x000ee2000c1e1d00 */
[----:B------:R-:W-:-:S03]  /*0180*/  LEA.HI R0, R0, R25, RZ, 0x1a ;  /* 0x0000001900007211 */ /* 0x000fc600078fd0ff */
[----:B------:R1:W4:Y:S02]  /*0190*/  LDG.E.128 R28, desc[UR4][R22.64+0x800] ;  /* 0x00080004161c7981 */ /* 0x000324000c1e1d00 */
[----:B------:R-:W-:-:S04]  /*01a0*/  IMAD R3, R0, -0x180, R3 ;  /* 0xfffffe8000037824 */ /* 0x000fc800078e0203 */
[----:B------:R-:W-:Y:S01]  /*01b0*/  IMAD.WIDE R24, R3, 0x4, R20 ;  /* 0x0000000403187825 */ /* 0x000fe200078e0214 */
[----:B-1----:R-:W1:Y:S05]  /*01c0*/  LDC.64 R22, c[0x0][0x228] ;  /* 0x00008a00ff167b82 */ /* 0x002e6a0000000a00 */
[----:B------:R-:W4:Y:S01]  /*01d0*/  LDG.E.EL.128 R24, desc[UR4][R24.64] ;  /* 0x0000000418187981 */ /* 0x000f22000c2e1d00 */
[----:B------:R-:W-:Y:S01]  /*01e0*/  HFMA2.MMA R0, -RZ, RZ, 1.625, 0 ;  /* 0x3e800000ff007435 */ /* 0x000fe200000001ff */
[----:B-1----:R-:W-:-:S04]  /*01f0*/  IMAD.WIDE R34, R19, 0x4, R22 ;  /* 0x0000000413227825 */ /* 0x002fc800078e0216 */
[----:B--2---:R-:W-:Y:S01]  /*0200*/  FADD R18, R12, 9.9999997473787516356e-06 ;  /* 0x3727c5ac0c127421 */ /* 0x004fe20000000000 */
[----:B------:R-:W-:-:S05]  /*0210*/  FADD R20, R13, 9.9999997473787516356e-06 ;  /* 0x3727c5ac0d147421 */ /* 0x000fca0000000000 */
[----:B------:R-:W1:Y:S01]  /*0220*/  MUFU.SQRT R18, R18 ;  /* 0x0000001200127308 */ /* 0x000e620000002000 */
[----:B------:R-:W-:-:S07]  /*0230*/  FADD R14, R14, 9.9999997473787516356e-06 ;  /* 0x3727c5ac0e0e7421 */ /* 0x000fce0000000000 */
[----:B------:R-:W2:Y:S01]  /*0240*/  MUFU.SQRT R20, R20 ;  /* 0x0000001400147308 */ /* 0x000ea20000002000 */
[----:B------:R-:W-:-:S07]  /*0250*/  FADD R15, R15, 9.9999997473787516356e-06 ;  /* 0x3727c5ac0f0f7421 */ /* 0x000fce0000000000 */
[----:B------:R-:W5:Y:S01]  /*0260*/  MUFU.SQRT R12, R14 ;  /* 0x0000000e000c7308 */ /* 0x000f620000002000 */
[----:B-1----:R-:W-:-:S07]  /*0270*/  FSETP.GT.AND P6, PT, R18, 8.50705917302346158658e+37, PT ;  /* 0x7e8000001200780b */ /* 0x002fce0003fc4000 */
[----:B------:R-:W1:Y:S01]  /*0280*/  MUFU.SQRT R13, R15 ;  /* 0x0000000f000d7308 */ /* 0x000e620000002000 */
[----:B--2---:R-:W-:Y:S02]  /*0290*/  FSETP.GT.AND P5, PT, R20, 8.50705917302346158658e+37, PT ;  /* 0x7e8000001400780b */ /* 0x004fe40003fa4000 */
[----:B------:R-:W-:Y:S02]  /*02a0*/  FSETP.GEU.AND P4, PT, R18, 1.175494350822287508e-38, PT ;  /* 0x008000001200780b */ /* 0x000fe40003f8e000 */
[----:B------:R-:W-:Y:S02]  /*02b0*/  FSETP.GEU.AND P3, PT, R20, 1.175494350822287508e-38, PT ;  /* 0x008000001400780b */ /* 0x000fe40003f6e000 */
[----:B-----5:R-:W-:Y:S01]  /*02c0*/  FSETP.GT.AND P2, PT, R12, 8.50705917302346158658e+37, PT ;  /* 0x7e8000000c00780b */ /* 0x020fe20003f44000 */
[----:B------:R-:W-:Y:S01]  /*02d0*/  @P6 FMUL R18, R18, 0.25 ;  /* 0x3e80000012126820 */ /* 0x000fe20000400000 */
[----:B---3--:R-:W-:Y:S01]  /*02e0*/  FADD R4, R4, -R8 ;  /* 0x8000000804047221 */ /* 0x008fe20000000000 */
[----:B------:R-:W-:-:S02]  /*02f0*/  FSETP.GEU.AND P0, PT, R12, 1.175494350822287508e-38, PT ;  /* 0x008000000c00780b */ /* 0x000fc40003f0e000 */
[----:B------:R-:W-:Y:S02]  /*0300*/  FSEL R8, R0, 1, P6 ;  /* 0x3f80000000087808 */ /* 0x000fe40003000000 */
[----:B------:R-:W-:Y:S01]  /*0310*/  @P5 FMUL R20, R20, 0.25 ;  /* 0x3e80000014145820 */ /* 0x000fe20000400000 */
[C---:B-1----:R-:W-:Y:S01]  /*0320*/  FSETP.GT.AND P1, PT, R13.reuse, 8.50705917302346158658e+37, PT ;  /* 0x7e8000000d00780b */ /* 0x042fe20003f24000 */
[----:B------:R-:W-:Y:S01]  /*0330*/  @!P4 FMUL R18, R18, 16777216 ;  /* 0x4b8000001212c820 */ /* 0x000fe20000400000 */
[----:B------:R-:W-:Y:S01]  /*0340*/  FSETP.GEU.AND P6, PT, R13, 1.175494350822287508e-38, PT ;  /* 0x008000000d00780b */ /* 0x000fe20003fce000 */
[----:B------:R-:W-:Y:S01]  /*0350*/  @!P3 FMUL R20, R20, 16777216 ;  /* 0x4b8000001414b820 */ /* 0x000fe20000400000 */
[----:B------:R-:W-:Y:S02]  /*0360*/  FADD R5, R5, -R9 ;  /* 0x8000000905057221 */ /* 0x000fe40000000000 */
[----:B------:R-:W1:Y:S01]  /*0370*/  MUFU.RCP R9, R18 ;  /* 0x0000001200097308 */ /* 0x000e620000001000 */
[----:B------:R-:W-:Y:S01]  /*0380*/  @P2 FMUL R12, R12, 0.25 ;  /* 0x3e8000000c0c2820 */ /* 0x000fe20000400000 */
[----:B------:R-:W-:-:S06]  /*0390*/  FADD R7, R7, -R11 ;  /* 0x8000000b07077221 */ /* 0x000fcc0000000000 */
[----:B------:R-:W2:Y:S01]  /*03a0*/  MUFU.RCP R20, R20 ;  /* 0x0000001400147308 */ /* 0x000ea20000001000 */
[----:B------:R-:W-:Y:S01]  /*03b0*/  @P1 FMUL R13, R13, 0.25 ;  /* 0x3e8000000d0d1820 */ /* 0x000fe20000400000 */
[----:B------:R-:W-:Y:S01]  /*03c0*/  @!P0 FMUL R12, R12, 16777216 ;  /* 0x4b8000000c0c8820 */ /* 0x000fe20000400000 */
[----:B------:R-:W-:Y:S01]  /*03d0*/  FSEL R11, R0, 1, P5 ;  /* 0x3f800000000b7808 */ /* 0x000fe20002800000 */
[----:B----4-:R-:W-:Y:S01]  /*03e0*/  FADD R29, R29, -R25 ;  /* 0x800000191d1d7221 */ /* 0x010fe20000000000 */
[----:B------:R-:W-:Y:S01]  /*03f0*/  @!P6 FMUL R13, R13, 16777216 ;  /* 0x4b8000000d0de820 */ /* 0x000fe20000400000 */
[----:B------:R-:W-:Y:S01]  /*0400*/  FADD R24, R28, -R24 ;  /* 0x800000181c187221 */ /* 0x000fe20000000000 */
[----:B------:R-:W-:Y:S01]  /*0410*/  @!P4 FMUL R8, R8, 16777216 ;  /* 0x4b8000000808c820 */ /* 0x000fe20000400000 */
[----:B------:R-:W3:Y:S01]  /*0420*/  MUFU.RCP R25, R12 ;  /* 0x0000000c00197308 */ /* 0x000ee20000001000 */
[----:B------:R-:W-:Y:S02]  /*0430*/  @!P3 FMUL R11, R11, 16777216 ;  /* 0x4b8000000b0bb820 */ /* 0x000fe40000400000 */
[----:B-1----:R-:W-:Y:S01]  /*0440*/  FMUL R9, R9, R8 ;  /* 0x0000000809097220 */ /* 0x002fe20000400000 */
[----:B------:R-:W-:-:S04]  /*0450*/  FSEL R8, R0, 1, P2 ;  /* 0x3f80000000087808 */ /* 0x000fc80001000000 */
[----:B------:R-:W1:Y:S01]  /*0460*/  MUFU.RCP R28, R13 ;  /* 0x0000000d001c7308 */ /* 0x000e620000001000 */
[----:B--2---:R-:W-:Y:S01]  /*0470*/  FMUL R18, R20, R11 ;  /* 0x0000000b14127220 */ /* 0x004fe20000400000 */
[----:B------:R-:W-:Y:S01]  /*0480*/  FSEL R11, R0, 1, P1 ;  /* 0x3f800000000b7808 */ /* 0x000fe20000800000 */
[----:B------:R-:W-:Y:S01]  /*0490*/  @!P0 FMUL R8, R8, 16777216 ;  /* 0x4b80000008088820 */ /* 0x000fe20000400000 */
[----:B------:R-:W-:-:S03]  /*04a0*/  FMUL R21, R9, R4 ;  /* 0x0000000409157220 */ /* 0x000fc60000400000 */
[----:B------:R-:W-:Y:S01]  /*04b0*/  @!P6 FMUL R11, R11, 16777216 ;  /* 0x4b8000000b0be820 */ /* 0x000fe20000400000 */
[----:B---3--:R-:W-:Y:S01]  /*04c0*/  FMUL R25, R25, R8 ;  /* 0x0000000819197220 */ /* 0x008fe20000400000 */
[----:B------:R-:W-:Y:S01]  /*04d0*/  FADD R6, R6, -R10 ;  /* 0x8000000a06067221 */ /* 0x000fe20000000000 */
[----:B0-----:R-:W-:-:S04]  /*04e0*/  IMAD.WIDE R8, R19, 0x4, R32 ;  /* 0x0000000413087825 */ /* 0x001fc800078e0220 */
[----:B------:R-:W-:Y:S01]  /*04f0*/  FMUL R18, R18, R5 ;  /* 0x0000000512127220 */ /* 0x000fe20000400000 */
[----:B-1----:R-:W-:Y:S01]  /*0500*/  FMUL R28, R28, R11 ;  /* 0x0000000b1c1c7220 */ /* 0x002fe20000400000 */
[----:B------:R-:W-:Y:S01]  /*0510*/  FMUL R25, R25, R6 ;  /* 0x0000000619197220 */ /* 0x000fe20000400000 */
[----:B------:R-:W2:Y:S02]  /*0520*/  LDG.E.EL.128 R8, desc[UR4][R8.64] ;  /* 0x0000000408087981 */ /* 0x000ea4000c2e1d00 */
[----:B------:R-:W-:Y:S02]  /*0530*/  FMUL R28, R28, R7 ;  /* 0x000000071c1c7220 */ /* 0x000fe40000400000 */
[----:B------:R-:W2:Y:S01]  /*0540*/  LDG.E.EL.128 R4, desc[UR4][R34.64] ;  /* 0x0000000422047981 */ /* 0x000ea2000c2e1d00 */
[----:B------:R-:W-:-:S06]  /*0550*/  IMAD.WIDE R12, R3, 0x4, R16 ;  /* 0x00000004030c7825 */ /* 0x000fcc00078e0210 */
[----:B------:R-:W3:Y:S01]  /*0560*/  LDG.E.EL.128 R12, desc[UR4][R12.64] ;  /* 0x000000040c0c7981 */ /* 0x000ee2000c2e1d00 */
[----:B------:R-:W-:-:S04]  /*0570*/  IMAD.WIDE R16, R3, 0x4, R22 ;  /* 0x0000000403107825 */ /* 0x000fc800078e0216 */
[----:B------:R-:W-:-:S04]  /*0580*/  IMAD.WIDE R22, R3, 0x4, R32 ;  /* 0x0000000403167825 */ /* 0x000fc800078e0220 */
[----:B--2---:R-:W-:Y:S01]  /*0590*/  FFMA R4, R4, R21, R8 ;  /* 0x0000001504047223 */ /* 0x004fe20000000008 */
[----:B------:R-:W-:Y:S01]  /*05a0*/  FFMA R5, R5, R18, R9 ;  /* 0x0000001205057223 */ /* 0x000fe20000000009 */
[----:B------:R-:W2:Y:S04]  /*05b0*/  LDG.E.EL.128 R20, desc[UR4][R22.64] ;  /* 0x0000000416147981 */ /* 0x000ea8000c2e1d00 */
[----:B------:R-:W2:Y:S01]  /*05c0*/  LDG.E.EL.128 R16, desc[UR4][R16.64] ;  /* 0x0000000410107981 */ /* 0x000ea2000c2e1d00 */
[----:B---3--:R-:W-:Y:S01]  /*05d0*/  FADD R3, R12, 9.9999997473787516356e-06 ;  /* 0x3727c5ac0c037421 */ /* 0x008fe20000000000 */
[----:B------:R-:W-:Y:S01]  /*05e0*/  FADD R14, R14, 9.9999997473787516356e-06 ;  /* 0x3727c5ac0e0e7421 */ /* 0x000fe20000000000 */
[----:B------:R-:W-:-:S04]  /*05f0*/  FADD R8, R13, 9.9999997473787516356e-06 ;  /* 0x3727c5ac0d087421 */ /* 0x000fc80000000000 */
[----:B------:R-:W0:Y:S01]  /*0600*/  MUFU.SQRT R3, R3 ;  /* 0x0000000300037308 */ /* 0x000e220000002000 */
[----:B------:R-:W-:Y:S01]  /*0610*/  FADD R15, R15, 9.9999997473787516356e-06 ;  /* 0x3727c5ac0f0f7421 */ /* 0x000fe20000000000 */
[----:B------:R-:W-:-:S06]  /*0620*/  FFMA R6, R6, R25, R10 ;  /* 0x0000001906067223 */ /* 0x000fcc000000000a */
[----:B------:R-:W1:Y:S08]  /*0630*/  MUFU.SQRT R9, R14 ;  /* 0x0000000e00097308 */ /* 0x000e700000002000 */
[----:B------:R-:W3:Y:S01]  /*0640*/  MUFU.SQRT R8, R8 ;  /* 0x0000000800087308 */ /* 0x000ee20000002000 */
[----:B0-----:R-:W-:-:S07]  /*0650*/  FSETP.GT.AND P6, PT, R3, 8.50705917302346158658e+37, PT ;  /* 0x7e8000000300780b */ /* 0x001fce0003fc4000 */
[----:B------:R-:W0:Y:S01]  /*0660*/  MUFU.SQRT R10, R15 ;  /* 0x0000000f000a7308 */ /* 0x000e220000002000 */
[C---:B-1----:R-:W-:Y:S02]  /*0670*/  FSETP.GT.AND P3, PT, R9.reuse, 8.50705917302346158658e+37, PT ;  /* 0x7e8000000900780b */ /* 0x042fe40003f64000 */
[----:B------:R-:W-:Y:S02]  /*0680*/  FSETP.GEU.AND P0, PT, R9, 1.175494350822287508e-38, PT ;  /* 0x008000000900780b */ /* 0x000fe40003f0e000 */
[C---:B---3--:R-:W-:Y:S01]  /*0690*/  FSETP.GT.AND P5, PT, R8.reuse, 8.50705917302346158658e+37, PT ;  /* 0x7e8000000800780b */ /* 0x048fe20003fa4000 */
[----:B------:R-:W-:Y:S01]  /*06a0*/  FFMA R7, R7, R28, R11 ;  /* 0x0000001c07077223 */ /* 0x000fe2000000000b */
[----:B------:R-:W-:Y:S02]  /*06b0*/  FSETP.GEU.AND P1, PT, R8, 1.175494350822287508e-38, PT ;  /* 0x008000000800780b */ /* 0x000fe40003f2e000 */
[C---:B------:R-:W-:Y:S01]  /*06c0*/  FSETP.GEU.AND P4, PT, R3.reuse, 1.175494350822287508e-38, PT ;  /* 0x008000000300780b */ /* 0x040fe20003f8e000 */
[----:B------:R-:W-:Y:S01]  /*06d0*/  @P6 FMUL R3, R3, 0.25 ;  /* 0x3e80000003036820 */ /* 0x000fe20000400000 */
[----:B0-----:R-:W-:-:S02]  /*06e0*/  FSETP.GT.AND P2, PT, R10, 8.50705917302346158658e+37, PT ;  /* 0x7e8000000a00780b */ /* 0x001fc40003f44000 */
[----:B------:R-:W-:Y:S02]  /*06f0*/  FSEL R11, R0, 1, P6 ;  /* 0x3f800000000b7808 */ /* 0x000fe40003000000 */
[----:B------:R-:W-:Y:S01]  /*0700*/  FSETP.GEU.AND P6, PT, R10, 1.175494350822287508e-38, PT ;  /* 0x008000000a00780b */ /* 0x000fe20003fce000 */
[----:B------:R-:W-:Y:S02]  /*0710*/  @P3 FMUL R9, R9, 0.25 ;  /* 0x3e80000009093820 */ /* 0x000fe40000400000 */
[----:B------:R-:W-:Y:S02]  /*0720*/  @P5 FMUL R8, R8, 0.25 ;  /* 0x3e80000008085820 */ /* 0x000fe40000400000 */
[----:B------:R-:W-:Y:S02]  /*0730*/  @!P0 FMUL R9, R9, 16777216 ;  /* 0x4b80000009098820 */ /* 0x000fe40000400000 */
[----:B------:R-:W-:Y:S02]  /*0740*/  @!P1 FMUL R8, R8, 16777216 ;  /* 0x4b80000008089820 */ /* 0x000fe40000400000 */
[----:B------:R-:W-:Y:S01]  /*0750*/  @P2 FMUL R10, R10, 0.25 ;  /* 0x3e8000000a0a2820 */ /* 0x000fe20000400000 */
[----:B------:R-:W-:Y:S01]  /*0760*/  @!P4 FMUL R3, R3, 16777216 ;  /* 0x4b8000000303c820 */ /* 0x000fe20000400000 */
[----:B------:R-:W0:Y:S02]  /*0770*/  MUFU.RCP R9, R9 ;  /* 0x0000000900097308 */ /* 0x000e240000001000 */
[----:B------:R-:W-:Y:S01]  /*0780*/  @!P6 FMUL R10, R10, 16777216 ;  /* 0x4b8000000a0ae820 */ /* 0x000fe20000400000 */
[----:B------:R-:W-:-:S05]  /*0790*/  FSEL R14, R0, 1, P3 ;  /* 0x3f800000000e7808 */ /* 0x000fca0001800000 */
[----:B------:R-:W1:Y:S01]  /*07a0*/  MUFU.RCP R8, R8 ;  /* 0x0000000800087308 */ /* 0x000e620000001000 */
[----:B------:R-:W-:-:S07]  /*07b0*/  @!P0 FMUL R14, R14, 16777216 ;  /* 0x4b8000000e0e8820 */ /* 0x000fce0000400000 */
[----:B------:R3:W4:Y:S01]  /*07c0*/  MUFU.RCP R12, R3 ;  /* 0x00000003000c7308 */ /* 0x0007220000001000 */
[----:B------:R-:W-:-:S07]  /*07d0*/  FSEL R13, R0, 1, P2 ;  /* 0x3f800000000d7808 */ /* 0x000fce0001000000 */
[----:B------:R-:W5:Y:S01]  /*07e0*/  MUFU.RCP R10, R10 ;  /* 0x0000000a000a7308 */ /* 0x000f620000001000 */
[----:B---3--:R-:W-:Y:S01]  /*07f0*/  FSEL R3, R0, 1, P5 ;  /* 0x3f80000000037808 */ /* 0x008fe20002800000 */
[----:B------:R-:W-:Y:S01]  /*0800*/  FADD R26, R30, -R26 ;  /* 0x8000001a1e1a7221 */ /* 0x000fe20000000000 */
[----:B0-----:R-:W-:Y:S01]  /*0810*/  FMUL R9, R9, R14 ;  /* 0x0000000e09097220 */ /* 0x001fe20000400000 */
[----:B------:R-:W-:Y:S01]  /*0820*/  @!P4 FMUL R11, R11, 16777216 ;  /* 0x4b8000000b0bc820 */ /* 0x000fe20000400000 */
[----:B------:R-:W-:Y:S01]  /*0830*/  FSETP.GTU.AND P3, PT, R7, RZ, PT ;  /* 0x000000ff0700720b */ /* 0x000fe20003f6c000 */
[----:B------:R-:W-:Y:S01]  /*0840*/  @!P1 FMUL R3, R3, 16777216 ;  /* 0x4b80000003039820 */ /* 0x000fe20000400000 */
[----:B------:R-:W-:Y:S01]  /*0850*/  @!P6 FMUL R13, R13, 16777216 ;  /* 0x4b8000000d0de820 */ /* 0x000fe20000400000 */
[----:B------:R-:W-:Y:S01]  /*0860*/  FMUL R9, R9, R26 ;  /* 0x0000001a09097220 */ /* 0x000fe20000400000 */
[----:B------:R-:W-:Y:S01]  /*0870*/  FSETP.GTU.AND P5, PT, R6, RZ, PT ;  /* 0x000000ff0600720b */ /* 0x000fe20003fac000 */
[----:B-1----:R-:W-:Y:S01]  /*0880*/  FMUL R8, R8, R3 ;  /* 0x0000000308087220 */ /* 0x002fe20000400000 */
[----:B----4-:R-:W-:Y:S01]  /*0890*/  FMUL R11, R12, R11 ;  /* 0x0000000b0c0b7220 */ /* 0x010fe20000400000 */
[----:B------:R-:W-:Y:S01]  /*08a0*/  FSEL R7, R7, RZ, P3 ;  /* 0x000000ff07077208 */ /* 0x000fe20001800000 */
[----:B------:R-:W-:Y:S01]  /*08b0*/  FADD R27, R31, -R27 ;  /* 0x8000001b1f1b7221 */ /* 0x000fe20000000000 */
[----:B------:R-:W-:Y:S01]  /*08c0*/  FMUL R8, R8, R29 ;  /* 0x0000001d08087220 */ /* 0x000fe20000400000 */
[----:B-----5:R-:W-:Y:S01]  /*08d0*/  FMUL R10, R10, R13 ;  /* 0x0000000d0a0a7220 */ /* 0x020fe20000400000 */
[----:B------:R-:W-:Y:S01]  /*08e0*/  FSEL R6, R6, RZ, P5 ;  /* 0x000000ff06067208 */ /* 0x000fe20002800000 */
[----:B------:R-:W-:Y:S01]  /*08f0*/  FMUL R11, R11, R24 ;  /* 0x000000180b0b7220 */ /* 0x000fe20000400000 */
[----:B------:R-:W-:Y:S01]  /*0900*/  FSETP.GTU.AND P0, PT, R5, RZ, PT ;  /* 0x000000ff0500720b */ /* 0x000fe20003f0c000 */
[----:B------:R-:W0:Y:S01]  /*0910*/  LDC.64 R12, c[0x0][0x238] ;  /* 0x00008e00ff0c7b82 */ /* 0x000e220000000a00 */
[----:B------:R-:W-:Y:S01]  /*0920*/  FSETP.GEU.AND P5, PT, R7, 6, PT ;  /* 0x40c000000700780b */ /* 0x000fe20003fae000 */
[----:B------:R-:W-:Y:S01]  /*0930*/  FMUL R10, R10, R27 ;  /* 0x0000001b0a0a7220 */ /* 0x000fe20000400000 */
[----:B------:R-:W-:-:S02]  /*0940*/  FSETP.GTU.AND P4, PT, R4, RZ, PT ;  /* 0x000000ff0400720b */ /* 0x000fc40003f8c000 */
[----:B------:R-:W-:Y:S02]  /*0950*/  FSEL R5, R5, RZ, P0 ;  /* 0x000000ff05057208 */ /* 0x000fe40000000000 */
[----:B------:R-:W-:Y:S02]  /*0960*/  FSETP.GEU.AND P0, PT, R6, 6, PT ;  /* 0x40c000000600780b */ /* 0x000fe40003f0e000 */
[----:B------:R-:W-:Y:S02]  /*0970*/  FSEL R4, R4, RZ, P4 ;  /* 0x000000ff04047208 */ /* 0x000fe40002000000 */
[----:B------:R-:W-:-:S04]  /*0980*/  FSETP.NAN.AND P4, PT, R7, R7, PT ;  /* 0x000000070700720b */ /* 0x000fc80003f88000 */
[----:B------:R-:W-:Y:S01]  /*0990*/  @P5 SEL R7, R7, 0x40c00000, P4 ;  /* 0x40c0000007075807 */ /* 0x000fe20002000000 */
[----:B0-----:R-:W-:-:S04]  /*09a0*/  IMAD.WIDE R2, R2, 0x4, R12 ;  /* 0x0000000402027825 */ /* 0x001fc800078e020c */
[----:B--2---:R-:W-:Y:S01]  /*09b0*/  FFMA R9, R18, R9, R22 ;  /* 0x0000000912097223 */ /* 0x004fe20000000016 */
[----:B------:R-:W-:Y:S01]  /*09c0*/  FFMA R8, R17, R8, R21 ;  /* 0x0000000811087223 */ /* 0x000fe20000000015 */
[----:B------:R-:W-:Y:S01]  /*09d0*/  FFMA R11, R16, R11, R20 ;  /* 0x0000000b100b7223 */ /* 0x000fe20000000014 */
[----:B------:R-:W-:Y:S02]  /*09e0*/  FFMA R19, R19, R10, R23 ;  /* 0x0000000a13137223 */ /* 0x000fe40000000017 */
[C---:B------:R-:W-:Y:S02]  /*09f0*/  FSETP.GTU.AND P1, PT, R9.reuse, RZ, PT ;  /* 0x000000ff0900720b */ /* 0x040fe40003f2c000 */
[----:B------:R-:W-:Y:S02]  /*0a00*/  FSETP.GTU.AND P2, PT, R8, RZ, PT ;  /* 0x000000ff0800720b */ /* 0x000fe40003f4c000 */
[----:B------:R-:W-:Y:S02]  /*0a10*/  FSEL R10, R9, RZ, P1 ;  /* 0x000000ff090a7208 */ /* 0x000fe40000800000 */
[----:B------:R-:W-:-:S02]  /*0a20*/  FSETP.GTU.AND P3, PT, R11, RZ, PT ;  /* 0x000000ff0b00720b */ /* 0x000fc40003f6c000 */
[----:B------:R-:W-:Y:S02]  /*0a30*/  FSETP.GEU.AND P1, PT, R5, 6, PT ;  /* 0x40c000000500780b */ /* 0x000fe40003f2e000 */
[----:B------:R-:W-:Y:S02]  /*0a40*/  FSETP.GTU.AND P6, PT, R19, RZ, PT ;  /* 0x000000ff1300720b */ /* 0x000fe40003fcc000 */
[----:B------:R-:W-:Y:S02]  /*0a50*/  FSEL R9, R8, RZ, P2 ;  /* 0x000000ff08097208 */ /* 0x000fe40001000000 */
[----:B------:R-:W-:Y:S02]  /*0a60*/  FSEL R8, R11, RZ, P3 ;  /* 0x000000ff0b087208 */ /* 0x000fe40001800000 */
[----:B------:R-:W-:Y:S02]  /*0a70*/  FSETP.NAN.AND P2, PT, R6, R6, PT ;  /* 0x000000060600720b */ /* 0x000fe40003f48000 */
[----:B------:R-:W-:-:S02]  /*0a80*/  FSETP.GEU.AND P3, PT, R4, 6, PT ;  /* 0x40c000000400780b */ /* 0x000fc40003f6e000 */
[----:B------:R-:W-:Y:S02]  /*0a90*/  FSETP.GEU.AND P5, PT, R10, 6, PT ;  /* 0x40c000000a00780b */ /* 0x000fe40003fae000 */
[----:B------:R-:W-:Y:S02]  /*0aa0*/  FSEL R11, R19, RZ, P6 ;  /* 0x000000ff130b7208 */ /* 0x000fe40003000000 */
[----:B------:R-:W-:Y:S02]  /*0ab0*/  FSETP.NAN.AND P6, PT, R5, R5, PT ;  /* 0x000000050500720b */ /* 0x000fe40003fc8000 */
[----:B------:R-:W-:Y:S02]  /*0ac0*/  @P0 SEL R6, R6, 0x40c00000, P2 ;  /* 0x40c0000006060807 */ /* 0x000fe40001000000 */
[----:B------:R-:W-:Y:S02]  /*0ad0*/  FSETP.GEU.AND P4, PT, R9, 6, PT ;  /* 0x40c000000900780b */ /* 0x000fe40003f8e000 */
[----:B------:R-:W-:-:S02]  /*0ae0*/  FSETP.GEU.AND P2, PT, R8, 6, PT ;  /* 0x40c000000800780b */ /* 0x000fc40003f4e000 */
[----:B------:R-:W-:Y:S02]  /*0af0*/  FSETP.GEU.AND P0, PT, R11, 6, PT ;  /* 0x40c000000b00780b */ /* 0x000fe40003f0e000 */
[----:B------:R-:W-:Y:S02]  /*0b00*/  @P1 SEL R5, R5, 0x40c00000, P6 ;  /* 0x40c0000005051807 */ /* 0x000fe40003000000 */
[----:B------:R-:W-:Y:S02]  /*0b10*/  FSETP.NAN.AND P6, PT, R4, R4, PT ;  /* 0x000000040400720b */ /* 0x000fe40003fc8000 */
[----:B------:R-:W-:Y:S02]  /*0b20*/  FSETP.NAN.AND P1, PT, R10, R10, PT ;  /* 0x0000000a0a00720b */ /* 0x000fe40003f28000 */
[----:B------:R-:W-:Y:S02]  /*0b30*/  @P3 SEL R4, R4, 0x40c00000, P6 ;  /* 0x40c0000004043807 */ /* 0x000fe40003000000 */
[----:B------:R-:W-:-:S02]  /*0b40*/  @P5 SEL R10, R10, 0x40c00000, P1 ;  /* 0x40c000000a0a5807 */ /* 0x000fc40000800000 */
[----:B------:R-:W-:Y:S02]  /*0b50*/  FSETP.NAN.AND P6, PT, R9, R9, PT ;  /* 0x000000090900720b */ /* 0x000fe40003fc8000 */
[C---:B------:R-:W-:Y:S02]  /*0b60*/  FSETP.NAN.AND P3, PT, R8.reuse, R8, PT ;  /* 0x000000080800720b */ /* 0x040fe40003f68000 */
[----:B------:R-:W-:Y:S02]  /*0b70*/  FSETP.NAN.AND P1, PT, R11, R11, PT ;  /* 0x0000000b0b00720b */ /* 0x000fe40003f28000 */
[----:B------:R-:W-:Y:S02]  /*0b80*/  @P4 SEL R9, R9, 0x40c00000, P6 ;  /* 0x40c0000009094807 */ /* 0x000fe40003000000 */
[----:B------:R-:W-:Y:S02]  /*0b90*/  @P2 SEL R8, R8, 0x40c00000, P3 ;  /* 0x40c0000008082807 */ /* 0x000fe40001800000 */
[----:B------:R-:W-:Y:S01]  /*0ba0*/  @P0 SEL R11, R11, 0x40c00000, P1 ;  /* 0x40c000000b0b0807 */ /* 0x000fe20000800000 */
[----:B------:R-:W-:Y:S04]  /*0bb0*/  STG.E.128 desc[UR4][R2.64], R4 ;  /* 0x0000000402007986 */ /* 0x000fe8000c101d04 */
[----:B------:R-:W-:Y:S01]  /*0bc0*/  STG.E.128 desc[UR4][R2.64+0x800], R8 ;  /* 0x0008000802007986 */ /* 0x000fe2000c101d04 */
[----:B------:R-:W-:Y:S05]  /*0bd0*/  EXIT ;  /* 0x000000000000794d */ /* 0x000fea0003800000 */
.L_x_0:
[----:B------:R-:W-:-:S00]  /*0be0*/  BRA `(.L_x_0) ;  /* 0xfffffffc00fc7947 */ /* 0x000fc0000383ffff */
[----:B------:R-:W-:-:S00]  /*0bf0*/  NOP ;  /* 0x0000000000007918 */ /* 0x000fc00000000000 */
        /* <DEDUP_REMOVED lines=8> */
.L_x_1:


//--------------------- .nv.global.init           --------------------------
	.section	.nv.global.init,"aw",@progbits
.nv.global.init:
	.type		_$_str,@object
	.size		_$_str,(_$_str_$_2 - _$_str)
_$_str:
        /*0000*/ 	.byte	0x5f, 0x5f, 0x43, 0x55, 0x44, 0x41, 0x5f, 0x46, 0x54, 0x5a, 0x00
	.type		_$_str_$_2,@object
	.size		_$_str_$_2,(.L_1 - _$_str_$_2)
_$_str_$_2:
        /*000b*/ 	.byte	0x5f, 0x5f, 0x43, 0x55, 0x44, 0x41, 0x5f, 0x50, 0x52, 0x45, 0x43, 0x5f, 0x53, 0x51, 0x52, 0x54
        /*001b*/ 	.byte	0x00
.L_1:


//--------------------- .nv.constant0.triton_poi_fused__native_batch_norm_legit_no_training_hardtanh_16 --------------------------
	.section	.nv.constant0.triton_poi_fused__native_batch_norm_legit_no_training_hardtanh_16,"a",@progbits
	.sectionflags	@""
	.align	4
.nv.constant0.triton_poi_fused__native_batch_norm_legit_no_training_hardtanh_16:
	.zero		580
